//
// Generated by NVIDIA NVVM Compiler
//
// Compiler Build ID: CL-36424714
// Cuda compilation tools, release 13.0, V13.0.88
// Based on NVVM 20.0.0
//

.version 9.0
.target sm_100
.address_size 64

	// .globl	softmax
.extern .shared .align 16 .b8 sdata[];

.visible .entry softmax(
	.param .u64 .ptr .align 1 softmax_param_0,
	.param .u32 softmax_param_1
)
{
	.reg .pred 	%p<26>;
	.reg .b32 	%r<100>;
	.reg .b32 	%f<127>;
	.reg .b64 	%rd<45>;

	ld.param.u64 	%rd14, [softmax_param_0];
	ld.param.u32 	%r34, [softmax_param_1];
	cvta.to.global.u64 	%rd1, %rd14;
	mov.u32 	%r99, %tid.x;
	mov.u32 	%r2, %ntid.x;
	setp.ge.s32 	%p1, %r99, %r34;
	mov.f32 	%f121, 0fF149F2CA;
	@%p1 bra 	$L__BB0_6;
	add.s32 	%r35, %r99, %r2;
	max.u32 	%r36, %r34, %r35;
	setp.lt.u32 	%p2, %r35, %r34;
	selp.u32 	%r37, 1, 0, %p2;
	add.s32 	%r38, %r35, %r37;
	sub.s32 	%r39, %r36, %r38;
	div.u32 	%r40, %r39, %r2;
	add.s32 	%r3, %r40, %r37;
	and.b32  	%r41, %r3, 3;
	setp.eq.s32 	%p3, %r41, 3;
	mov.f32 	%f121, 0fF149F2CA;
	mov.u32 	%r89, %r99;
	@%p3 bra 	$L__BB0_4;
	mul.wide.u32 	%rd15, %r99, 4;
	add.s64 	%rd42, %rd1, %rd15;
	mul.wide.u32 	%rd3, %r2, 4;
	add.s32 	%r42, %r3, 1;
	and.b32  	%r43, %r42, 3;
	neg.s32 	%r87, %r43;
	mov.f32 	%f121, 0fF149F2CA;
	mov.u32 	%r89, %r99;
$L__BB0_3:
	.pragma "nounroll";
	ld.global.f32 	%f22, [%rd42];
	max.f32 	%f121, %f121, %f22;
	add.s32 	%r89, %r89, %r2;
	add.s64 	%rd42, %rd42, %rd3;
	add.s32 	%r87, %r87, 1;
	setp.ne.s32 	%p4, %r87, 0;
	@%p4 bra 	$L__BB0_3;
$L__BB0_4:
	setp.lt.u32 	%p5, %r3, 3;
	@%p5 bra 	$L__BB0_6;
$L__BB0_5:
	mul.wide.u32 	%rd16, %r89, 4;
	add.s64 	%rd17, %rd1, %rd16;
	ld.global.f32 	%f23, [%rd17];
	max.f32 	%f24, %f121, %f23;
	add.s32 	%r44, %r89, %r2;
	mul.wide.u32 	%rd18, %r44, 4;
	add.s64 	%rd19, %rd1, %rd18;
	ld.global.f32 	%f25, [%rd19];
	max.f32 	%f26, %f24, %f25;
	add.s32 	%r45, %r44, %r2;
	mul.wide.u32 	%rd20, %r45, 4;
	add.s64 	%rd21, %rd1, %rd20;
	ld.global.f32 	%f27, [%rd21];
	max.f32 	%f28, %f26, %f27;
	add.s32 	%r46, %r45, %r2;
	mul.wide.u32 	%rd22, %r46, 4;
	add.s64 	%rd23, %rd1, %rd22;
	ld.global.f32 	%f29, [%rd23];
	max.f32 	%f121, %f28, %f29;
	add.s32 	%r89, %r46, %r2;
	setp.lt.s32 	%p6, %r89, %r34;
	@%p6 bra 	$L__BB0_5;
$L__BB0_6:
	shl.b32 	%r47, %r99, 2;
	mov.u32 	%r48, sdata;
	add.s32 	%r12, %r48, %r47;
	st.shared.f32 	[%r12], %f121;
	bar.sync 	0;
	setp.lt.u32 	%p7, %r2, 2;
	@%p7 bra 	$L__BB0_11;
	mov.u32 	%r91, %r2;
$L__BB0_8:
	shr.u32 	%r14, %r91, 1;
	setp.ge.u32 	%p8, %r99, %r14;
	@%p8 bra 	$L__BB0_10;
	ld.shared.f32 	%f30, [%r12];
	shl.b32 	%r49, %r14, 2;
	add.s32 	%r50, %r12, %r49;
	ld.shared.f32 	%f31, [%r50];
	max.f32 	%f32, %f30, %f31;
	st.shared.f32 	[%r12], %f32;
$L__BB0_10:
	bar.sync 	0;
	setp.gt.u32 	%p9, %r91, 3;
	mov.u32 	%r91, %r14;
	@%p9 bra 	$L__BB0_8;
$L__BB0_11:
	setp.ge.s32 	%p10, %r99, %r34;
	ld.shared.f32 	%f8, [sdata];
	bar.sync 	0;
	mov.f32 	%f126, 0f00000000;
	@%p10 bra 	$L__BB0_17;
	add.s32 	%r51, %r99, %r2;
	max.s32 	%r52, %r34, %r51;
	setp.lt.s32 	%p11, %r51, %r34;
	selp.u32 	%r53, 1, 0, %p11;
	add.s32 	%r54, %r51, %r53;
	sub.s32 	%r55, %r52, %r54;
	div.u32 	%r56, %r55, %r2;
	add.s32 	%r15, %r56, %r53;
	and.b32  	%r57, %r15, 3;
	setp.eq.s32 	%p12, %r57, 3;
	mov.f32 	%f126, 0f00000000;
	mov.u32 	%r94, %r99;
	@%p12 bra 	$L__BB0_15;
	mul.wide.u32 	%rd24, %r99, 4;
	add.s64 	%rd43, %rd1, %rd24;
	mul.wide.u32 	%rd7, %r2, 4;
	add.s32 	%r58, %r15, 1;
	and.b32  	%r59, %r58, 3;
	neg.s32 	%r92, %r59;
	mov.f32 	%f126, 0f00000000;
	mov.u32 	%r94, %r99;
$L__BB0_14:
	.pragma "nounroll";
	ld.global.f32 	%f37, [%rd43];
	sub.f32 	%f38, %f37, %f8;
	fma.rn.f32 	%f39, %f38, 0f3BBB989D, 0f3F000000;
	cvt.sat.f32.f32 	%f40, %f39;
	mov.f32 	%f41, 0f4B400001;
	mov.f32 	%f42, 0f437C0000;
	fma.rm.f32 	%f43, %f40, %f42, %f41;
	add.f32 	%f44, %f43, 0fCB40007F;
	neg.f32 	%f45, %f44;
	fma.rn.f32 	%f46, %f38, 0f3FB8AA3B, %f45;
	fma.rn.f32 	%f47, %f38, 0f32A57060, %f46;
	mov.b32 	%r60, %f43;
	shl.b32 	%r61, %r60, 23;
	mov.b32 	%f48, %r61;
	ex2.approx.ftz.f32 	%f49, %f47;
	mul.f32 	%f50, %f49, %f48;
	st.global.f32 	[%rd43], %f50;
	add.f32 	%f126, %f126, %f50;
	add.s32 	%r94, %r94, %r2;
	add.s64 	%rd43, %rd43, %rd7;
	add.s32 	%r92, %r92, 1;
	setp.ne.s32 	%p13, %r92, 0;
	@%p13 bra 	$L__BB0_14;
$L__BB0_15:
	setp.lt.u32 	%p14, %r15, 3;
	@%p14 bra 	$L__BB0_17;
$L__BB0_16:
	mul.wide.u32 	%rd25, %r94, 4;
	add.s64 	%rd26, %rd1, %rd25;
	ld.global.f32 	%f51, [%rd26];
	sub.f32 	%f52, %f51, %f8;
	fma.rn.f32 	%f53, %f52, 0f3BBB989D, 0f3F000000;
	cvt.sat.f32.f32 	%f54, %f53;
	mov.f32 	%f55, 0f4B400001;
	mov.f32 	%f56, 0f437C0000;
	fma.rm.f32 	%f57, %f54, %f56, %f55;
	add.f32 	%f58, %f57, 0fCB40007F;
	neg.f32 	%f59, %f58;
	fma.rn.f32 	%f60, %f52, 0f3FB8AA3B, %f59;
	fma.rn.f32 	%f61, %f52, 0f32A57060, %f60;
	mov.b32 	%r62, %f57;
	shl.b32 	%r63, %r62, 23;
	mov.b32 	%f62, %r63;
	ex2.approx.ftz.f32 	%f63, %f61;
	mul.f32 	%f64, %f63, %f62;
	st.global.f32 	[%rd26], %f64;
	add.f32 	%f65, %f126, %f64;
	add.s32 	%r64, %r94, %r2;
	mul.wide.u32 	%rd27, %r64, 4;
	add.s64 	%rd28, %rd1, %rd27;
	ld.global.f32 	%f66, [%rd28];
	sub.f32 	%f67, %f66, %f8;
	fma.rn.f32 	%f68, %f67, 0f3BBB989D, 0f3F000000;
	cvt.sat.f32.f32 	%f69, %f68;
	fma.rm.f32 	%f70, %f69, %f56, %f55;
	add.f32 	%f71, %f70, 0fCB40007F;
	neg.f32 	%f72, %f71;
	fma.rn.f32 	%f73, %f67, 0f3FB8AA3B, %f72;
	fma.rn.f32 	%f74, %f67, 0f32A57060, %f73;
	mov.b32 	%r65, %f70;
	shl.b32 	%r66, %r65, 23;
	mov.b32 	%f75, %r66;
	ex2.approx.ftz.f32 	%f76, %f74;
	mul.f32 	%f77, %f76, %f75;
	st.global.f32 	[%rd28], %f77;
	add.f32 	%f78, %f65, %f77;
	add.s32 	%r67, %r64, %r2;
	mul.wide.u32 	%rd29, %r67, 4;
	add.s64 	%rd30, %rd1, %rd29;
	ld.global.f32 	%f79, [%rd30];
	sub.f32 	%f80, %f79, %f8;
	fma.rn.f32 	%f81, %f80, 0f3BBB989D, 0f3F000000;
	cvt.sat.f32.f32 	%f82, %f81;
	fma.rm.f32 	%f83, %f82, %f56, %f55;
	add.f32 	%f84, %f83, 0fCB40007F;
	neg.f32 	%f85, %f84;
	fma.rn.f32 	%f86, %f80, 0f3FB8AA3B, %f85;
	fma.rn.f32 	%f87, %f80, 0f32A57060, %f86;
	mov.b32 	%r68, %f83;
	shl.b32 	%r69, %r68, 23;
	mov.b32 	%f88, %r69;
	ex2.approx.ftz.f32 	%f89, %f87;
	mul.f32 	%f90, %f89, %f88;
	st.global.f32 	[%rd30], %f90;
	add.f32 	%f91, %f78, %f90;
	add.s32 	%r70, %r67, %r2;
	mul.wide.u32 	%rd31, %r70, 4;
	add.s64 	%rd32, %rd1, %rd31;
	ld.global.f32 	%f92, [%rd32];
	sub.f32 	%f93, %f92, %f8;
	fma.rn.f32 	%f94, %f93, 0f3BBB989D, 0f3F000000;
	cvt.sat.f32.f32 	%f95, %f94;
	fma.rm.f32 	%f96, %f95, %f56, %f55;
	add.f32 	%f97, %f96, 0fCB40007F;
	neg.f32 	%f98, %f97;
	fma.rn.f32 	%f99, %f93, 0f3FB8AA3B, %f98;
	fma.rn.f32 	%f100, %f93, 0f32A57060, %f99;
	mov.b32 	%r71, %f96;
	shl.b32 	%r72, %r71, 23;
	mov.b32 	%f101, %r72;
	ex2.approx.ftz.f32 	%f102, %f100;
	mul.f32 	%f103, %f102, %f101;
	st.global.f32 	[%rd32], %f103;
	add.f32 	%f126, %f91, %f103;
	add.s32 	%r94, %r70, %r2;
	setp.lt.s32 	%p15, %r94, %r34;
	@%p15 bra 	$L__BB0_16;
$L__BB0_17:
	setp.lt.u32 	%p16, %r2, 2;
	st.shared.f32 	[%r12], %f126;
	bar.sync 	0;
	@%p16 bra 	$L__BB0_22;
	mov.u32 	%r96, %r2;
$L__BB0_19:
	shr.u32 	%r25, %r96, 1;
	setp.ge.u32 	%p17, %r99, %r25;
	@%p17 bra 	$L__BB0_21;
	shl.b32 	%r73, %r25, 2;
	add.s32 	%r74, %r12, %r73;
	ld.shared.f32 	%f104, [%r74];
	ld.shared.f32 	%f105, [%r12];
	add.f32 	%f106, %f104, %f105;
	st.shared.f32 	[%r12], %f106;
$L__BB0_21:
	bar.sync 	0;
	setp.gt.u32 	%p18, %r96, 3;
	mov.u32 	%r96, %r25;
	@%p18 bra 	$L__BB0_19;
$L__BB0_22:
	ld.shared.f32 	%f16, [sdata];
	bar.sync 	0;
	setp.eq.f32 	%p19, %f16, 0f00000000;
	@%p19 bra 	$L__BB0_29;
	setp.ge.s32 	%p20, %r99, %r34;
	rcp.rn.f32 	%f17, %f16;
	@%p20 bra 	$L__BB0_29;
	add.s32 	%r75, %r99, %r2;
	max.s32 	%r76, %r34, %r75;
	setp.lt.s32 	%p21, %r75, %r34;
	selp.u32 	%r77, 1, 0, %p21;
	add.s32 	%r78, %r75, %r77;
	sub.s32 	%r79, %r76, %r78;
	div.u32 	%r80, %r79, %r2;
	add.s32 	%r26, %r80, %r77;
	and.b32  	%r81, %r26, 3;
	setp.eq.s32 	%p22, %r81, 3;
	@%p22 bra 	$L__BB0_27;
	add.s32 	%r82, %r26, 1;
	and.b32  	%r83, %r82, 3;
	mul.wide.u32 	%rd33, %r99, 4;
	add.s64 	%rd44, %rd1, %rd33;
	mul.wide.u32 	%rd11, %r2, 4;
	neg.s32 	%r97, %r83;
	mad.lo.s32 	%r99, %r2, %r83, %r99;
$L__BB0_26:
	.pragma "nounroll";
	ld.global.f32 	%f107, [%rd44];
	mul.f32 	%f108, %f17, %f107;
	st.global.f32 	[%rd44], %f108;
	add.s64 	%rd44, %rd44, %rd11;
	add.s32 	%r97, %r97, 1;
	setp.ne.s32 	%p23, %r97, 0;
	@%p23 bra 	$L__BB0_26;
$L__BB0_27:
	setp.lt.u32 	%p24, %r26, 3;
	@%p24 bra 	$L__BB0_29;
$L__BB0_28:
	mul.wide.u32 	%rd34, %r99, 4;
	add.s64 	%rd35, %rd1, %rd34;
	ld.global.f32 	%f109, [%rd35];
	mul.f32 	%f110, %f17, %f109;
	st.global.f32 	[%rd35], %f110;
	add.s32 	%r84, %r99, %r2;
	mul.wide.u32 	%rd36, %r84, 4;
	add.s64 	%rd37, %rd1, %rd36;
	ld.global.f32 	%f111, [%rd37];
	mul.f32 	%f112, %f17, %f111;
	st.global.f32 	[%rd37], %f112;
	add.s32 	%r85, %r84, %r2;
	mul.wide.u32 	%rd38, %r85, 4;
	add.s64 	%rd39, %rd1, %rd38;
	ld.global.f32 	%f113, [%rd39];
	mul.f32 	%f114, %f17, %f113;
	st.global.f32 	[%rd39], %f114;
	add.s32 	%r86, %r85, %r2;
	mul.wide.u32 	%rd40, %r86, 4;
	add.s64 	%rd41, %rd1, %rd40;
	ld.global.f32 	%f115, [%rd41];
	mul.f32 	%f116, %f17, %f115;
	st.global.f32 	[%rd41], %f116;
	add.s32 	%r99, %r86, %r2;
	setp.lt.s32 	%p25, %r99, %r34;
	@%p25 bra 	$L__BB0_28;
$L__BB0_29:
	ret;

}


// ===== COMPILED SASS (sm_100) =====

	.target	sm_100

	.elftype	@"ET_EXEC"


//--------------------- .note.nv.tkinfo           --------------------------
	.section	.note.nv.tkinfo,"",@"SHT_NOTE"
	.sectionflags	@"SHF_NOTE_NV_TKINFO"
	.tkinfo
        /*0018*/ 	.word	0x00000002
        /*0030*/ 	.string	""
        /*0030*/ 	.string	"ptxas"
        /*0030*/ 	.string	"Cuda compilation tools, release 13.0, V13.0.88"
        /*0030*/ 	.string	"Build cuda_13.0.r13.0/compiler.36424714_0"
        /*0030*/ 	.string	"-arch sm_100 -m 64 "



//--------------------- .note.nv.cuinfo           --------------------------
	.section	.note.nv.cuinfo,"",@"SHT_NOTE"
	.sectionflags	@"SHF_NOTE_NV_CUINFO"
        /*0018*/ 	.short	0x0002
        /*001a*/ 	.short	0x0064
        /*001c*/ 	.short	0x0082
	.zero		2


//--------------------- .nv.info                  --------------------------
	.section	.nv.info,"",@"SHT_CUDA_INFO"
	.align	4


	//----- nvinfo : EIATTR_REGCOUNT
	.align		4
        /*0000*/ 	.byte	0x04, 0x2f
        /*0002*/ 	.short	(.L_1 - .L_0)
	.align		4
.L_0:
        /*0004*/ 	.word	index@(softmax)
        /*0008*/ 	.word	0x00000018


	//----- nvinfo : EIATTR_FRAME_SIZE
	.align		4
.L_1:
        /*000c*/ 	.byte	0x04, 0x11
        /*000e*/ 	.short	(.L_3 - .L_2)
	.align		4
.L_2:
        /*0010*/ 	.word	index@($__internal_0_$__cuda_sm20_rcp_rn_f32_slowpath)
        /*0014*/ 	.word	0x00000000


	//----- nvinfo : EIATTR_FRAME_SIZE
	.align		4
.L_3:
        /*0018*/ 	.byte	0x04, 0x11
        /*001a*/ 	.short	(.L_5 - .L_4)
	.align		4
.L_4:
        /*001c*/ 	.word	index@(softmax)
        /*0020*/ 	.word	0x00000000


	//----- nvinfo : EIATTR_MIN_STACK_SIZE
	.align		4
.L_5:
        /*0024*/ 	.byte	0x04, 0x12
        /*0026*/ 	.short	(.L_7 - .L_6)
	.align		4
.L_6:
        /*0028*/ 	.word	index@(softmax)
        /*002c*/ 	.word	0x00000000
.L_7:


//--------------------- .nv.compat                --------------------------
	.section	.nv.compat,"",@"SHT_CUDA_COMPAT_INFO"
	.align	4
        /*0000*/ 	.byte	0x02, 0x09, 0x00, 0x00, 0x02, 0x02, 0x01, 0x00, 0x02, 0x05, 0x05, 0x00, 0x03, 0x07, 0x01, 0x01
        /*0010*/ 	.byte	0x02, 0x03, 0x00, 0x00, 0x02, 0x06, 0x01, 0x00, 0x04, 0x0b, 0x08, 0x00, 0x09, 0x00, 0x00, 0x00
        /*0020*/ 	.byte	0x00, 0x00, 0x00, 0x00


//--------------------- .nv.info.softmax          --------------------------
	.section	.nv.info.softmax,"",@"SHT_CUDA_INFO"
	.sectionflags	@""
	.align	4


	//----- nvinfo : EIATTR_CUDA_API_VERSION
	.align		4
        /*0000*/ 	.byte	0x04, 0x37
        /*0002*/ 	.short	(.L_9 - .L_8)
.L_8:
        /*0004*/ 	.word	0x00000082


	//----- nvinfo : EIATTR_KPARAM_INFO
	.align		4
.L_9:
        /*0008*/ 	.byte	0x04, 0x17
        /*000a*/ 	.short	(.L_11 - .L_10)
.L_10:
        /*000c*/ 	.word	0x00000000
        /*0010*/ 	.short	0x0001
        /*0012*/ 	.short	0x0008
        /*0014*/ 	.byte	0x00, 0xf0, 0x11, 0x00


	//----- nvinfo : EIATTR_KPARAM_INFO
	.align		4
.L_11:
        /*0018*/ 	.byte	0x04, 0x17
        /*001a*/ 	.short	(.L_13 - .L_12)
.L_12:
        /*001c*/ 	.word	0x00000000
        /*0020*/ 	.short	0x0000
        /*0022*/ 	.short	0x0000
        /*0024*/ 	.byte	0x00, 0xf5, 0x21, 0x00


	//----- nvinfo : EIATTR_SPARSE_MMA_MASK
	.align		4
.L_13:
        /*0028*/ 	.byte	0x03, 0x50
        /*002a*/ 	.short	0x0000


	//----- nvinfo : EIATTR_MAXREG_COUNT
	.align		4
        /*002c*/ 	.byte	0x03, 0x1b
        /*002e*/ 	.short	0x00ff


	//----- nvinfo : EIATTR_NUM_BARRIERS
	.align		4
        /*0030*/ 	.byte	0x02, 0x4c
        /*0032*/ 	.byte	0x01
	.zero		1


	//----- nvinfo : EIATTR_MERCURY_ISA_VERSION
	.align		4
        /*0034*/ 	.byte	0x03, 0x5f
        /*0036*/ 	.short	0x0101


	//----- nvinfo : EIATTR_VRC_CTA_INIT_COUNT
	.align		4
        /*0038*/ 	.byte	0x02, 0x4a
	.zero		1
	.zero		1


	//----- nvinfo : EIATTR_EXIT_INSTR_OFFSETS
	.align		4
        /*003c*/ 	.byte	0x04, 0x1c
        /*003e*/ 	.short	(.L_15 - .L_14)


	//   ....[0]....
.L_14:
        /*0040*/ 	.word	0x00000f70


	//   ....[1]....
        /*0044*/ 	.word	0x00001050


	//   ....[2]....
        /*0048*/ 	.word	0x00001330


	//   ....[3]....
        /*004c*/ 	.word	0x000014a0


	//----- nvinfo : EIATTR_CRS_STACK_SIZE
	.align		4
.L_15:
        /*0050*/ 	.byte	0x04, 0x1e
        /*0052*/ 	.short	(.L_17 - .L_16)
.L_16:
        /*0054*/ 	.word	0x00000000


	//----- nvinfo : EIATTR_CBANK_PARAM_SIZE
	.align		4
.L_17:
        /*0058*/ 	.byte	0x03, 0x19
        /*005a*/ 	.short	0x000c


	//----- nvinfo : EIATTR_PARAM_CBANK
	.align		4
        /*005c*/ 	.byte	0x04, 0x0a
        /*005e*/ 	.short	(.L_19 - .L_18)
	.align		4
.L_18:
        /*0060*/ 	.word	index@(.nv.constant0.softmax)
        /*0064*/ 	.short	0x0380
        /*0066*/ 	.short	0x000c


	//----- nvinfo : EIATTR_SW_WAR
	.align		4
.L_19:
        /*0068*/ 	.byte	0x04, 0x36
        /*006a*/ 	.short	(.L_21 - .L_20)
.L_20:
        /*006c*/ 	.word	0x00000008
.L_21:


//--------------------- .nv.callgraph             --------------------------
	.section	.nv.callgraph,"",@"SHT_CUDA_CALLGRAPH"
	.align	4
	.sectionentsize	8
	.align		4
        /*0000*/ 	.word	0x00000000
	.align		4
        /*0004*/ 	.word	0xffffffff
	.align		4
        /*0008*/ 	.word	0x00000000
	.align		4
        /*000c*/ 	.word	0xfffffffe
	.align		4
        /*0010*/ 	.word	0x00000000
	.align		4
        /*0014*/ 	.word	0xfffffffd
	.align		4
        /*0018*/ 	.word	0x00000000
	.align		4
        /*001c*/ 	.word	0xfffffffc


//--------------------- .text.softmax             --------------------------
	.section	.text.softmax,"ax",@progbits
	.align	128
        .global         softmax
        .type           softmax,@function
        .size           softmax,(.L_x_26 - softmax)
        .other          softmax,@"STO_CUDA_ENTRY STV_DEFAULT"
softmax:
.text.softmax:
[----:B------:R-:W-:Y:S01]  /*0000*/  LDC R1, c[0x0][0x37c] ;  /* 0x0000df00ff017b82 */ /* 0x000fe20000000800 */
[----:B------:R-:W0:Y:S01]  /*0010*/  S2R R6, SR_TID.X ;  /* 0x0000000000067919 */ /* 0x000e220000002100 */
[----:B------:R-:W0:Y:S06]  /*0020*/  LDCU UR4, c[0x0][0x388] ;  /* 0x00007100ff0477ac */ /* 0x000e2c0008000800 */
[----:B------:R-:W1:Y:S01]  /*0030*/  LDC R7, c[0x0][0x360] ;  /* 0x0000d800ff077b82 */ /* 0x000e620000000800 */
[----:B------:R-:W-:Y:S01]  /*0040*/  BSSY.RECONVERGENT B0, `(.L_x_0) ;  /* 0x0000045000007945 */ /* 0x000fe20003800200 */
[----:B------:R-:W-:Y:S01]  /*0050*/  HFMA2 R3, -RZ, RZ, -10824, -13904 ;  /* 0xf149f2caff037431 */ /* 0x000fe200000001ff */
[----:B------:R-:W2:Y:S01]  /*0060*/  LDCU.64 UR8, c[0x0][0x358] ;  /* 0x00006b00ff0877ac */ /* 0x000ea20008000a00 */
[----:B0-----:R-:W-:-:S13]  /*0070*/  ISETP.GE.AND P0, PT, R6, UR4, PT ;  /* 0x0000000406007c0c */ /* 0x001fda000bf06270 */
[----:B--2---:R-:W-:Y:S05]  /*0080*/  @P0 BRA `(.L_x_1) ;  /* 0x0000000400000947 */ /* 0x004fea0003800000 */
[----:B-1----:R-:W0:Y:S01]  /*0090*/  I2F.U32.RP R8, R7 ;  /* 0x0000000700087306 */ /* 0x002e220000209000 */
[----:B------:R-:W-:Y:S01]  /*00a0*/  IMAD.IADD R0, R6, 0x1, R7 ;  /* 0x0000000106007824 */ /* 0x000fe200078e0207 */
[----:B------:R-:W-:Y:S01]  /*00b0*/  ISETP.NE.U32.AND P2, PT, R7, RZ, PT ;  /* 0x000000ff0700720c */ /* 0x000fe20003f45070 */
[----:B------:R-:W-:Y:S03]  /*00c0*/  BSSY.RECONVERGENT B1, `(.L_x_2) ;  /* 0x000002a000017945 */ /* 0x000fe60003800200 */
[C---:B------:R-:W-:Y:S02]  /*00d0*/  ISETP.GE.U32.AND P0, PT, R0.reuse, UR4, PT ;  /* 0x0000000400007c0c */ /* 0x040fe4000bf06070 */
[----:B------:R-:W-:Y:S01]  /*00e0*/  VIMNMX.U32 R5, PT, PT, R0, UR4, !PT ;  /* 0x0000000400057c48 */ /* 0x000fe2000ffe0000 */
[----:B0-----:R-:W0:Y:S02]  /*00f0*/  MUFU.RCP R8, R8 ;  /* 0x0000000800087308 */ /* 0x001e240000001000 */
[----:B0-----:R-:W-:-:S06]  /*0100*/  VIADD R2, R8, 0xffffffe ;  /* 0x0ffffffe08027836 */ /* 0x001fcc0000000000 */
[----:B------:R0:W1:Y:S02]  /*0110*/  F2I.FTZ.U32.TRUNC.NTZ R3, R2 ;  /* 0x0000000200037305 */ /* 0x000064000021f000 */
[----:B0-----:R-:W-:Y:S02]  /*0120*/  MOV R2, RZ ;  /* 0x000000ff00027202 */ /* 0x001fe40000000f00 */
[----:B-1----:R-:W-:-:S05]  /*0130*/  IADD3 R4, PT, PT, RZ, -R3, RZ ;  /* 0x80000003ff047210 */ /* 0x002fca0007ffe0ff */
[----:B------:R-:W-:Y:S01]  /*0140*/  IMAD R9, R4, R7, RZ ;  /* 0x0000000704097224 */ /* 0x000fe200078e02ff */
[----:B------:R-:W-:-:S03]  /*0150*/  SEL R4, RZ, 0x1, P0 ;  /* 0x00000001ff047807 */ /* 0x000fc60000000000 */
[----:B------:R-:W-:Y:S01]  /*0160*/  IMAD.HI.U32 R3, R3, R9, R2 ;  /* 0x0000000903037227 */ /* 0x000fe200078e0002 */
[----:B------:R-:W-:-:S05]  /*0170*/  IADD3 R0, PT, PT, R5, -R0, -R4 ;  /* 0x8000000005007210 */ /* 0x000fca0007ffe804 */
[----:B------:R-:W-:-:S04]  /*0180*/  IMAD.HI.U32 R3, R3, R0, RZ ;  /* 0x0000000003037227 */ /* 0x000fc800078e00ff */
[----:B------:R-:W-:-:S04]  /*0190*/  IMAD.MOV R2, RZ, RZ, -R3 ;  /* 0x000000ffff027224 */ /* 0x000fc800078e0a03 */
[----:B------:R-:W-:-:S05]  /*01a0*/  IMAD R0, R7, R2, R0 ;  /* 0x0000000207007224 */ /* 0x000fca00078e0200 */
[----:B------:R-:W-:-:S13]  /*01b0*/  ISETP.GE.U32.AND P0, PT, R0, R7, PT ;  /* 0x000000070000720c */ /* 0x000fda0003f06070 */
[----:B------:R-:W-:Y:S01]  /*01c0*/  @P0 IADD3 R0, PT, PT, R0, -R7, RZ ;  /* 0x8000000700000210 */ /* 0x000fe20007ffe0ff */
[----:B------:R-:W-:-:S03]  /*01d0*/  @P0 VIADD R3, R3, 0x1 ;  /* 0x0000000103030836 */ /* 0x000fc60000000000 */
[----:B------:R-:W-:-:S13]  /*01e0*/  ISETP.GE.U32.AND P1, PT, R0, R7, PT ;  /* 0x000000070000720c */ /* 0x000fda0003f26070 */
[----:B------:R-:W-:Y:S02]  /*01f0*/  @P1 IADD3 R3, PT, PT, R3, 0x1, RZ ;  /* 0x0000000103031810 */ /* 0x000fe40007ffe0ff */
[----:B------:R-:W-:-:S05]  /*0200*/  @!P2 LOP3.LUT R3, RZ, R7, RZ, 0x33, !PT ;  /* 0x00000007ff03a212 */ /* 0x000fca00078e33ff */
[----:B------:R-:W-:Y:S01]  /*0210*/  IMAD.IADD R2, R4, 0x1, R3 ;  /* 0x0000000104027824 */ /* 0x000fe200078e0203 */
[----:B------:R-:W-:-:S04]  /*0220*/  MOV R3, 0xf149f2ca ;  /* 0xf149f2ca00037802 */ /* 0x000fc80000000f00 */
[C---:B------:R-:W-:Y:S02]  /*0230*/  LOP3.LUT R0, R2.reuse, 0x3, RZ, 0xc0, !PT ;  /* 0x0000000302007812 */ /* 0x040fe400078ec0ff */
[----:B------:R-:W-:Y:S02]  /*0240*/  ISETP.GE.U32.AND P1, PT, R2, 0x3, PT ;  /* 0x000000030200780c */ /* 0x000fe40003f26070 */
[----:B------:R-:W-:Y:S01]  /*0250*/  ISETP.NE.AND P0, PT, R0, 0x3, PT ;  /* 0x000000030000780c */ /* 0x000fe20003f05270 */
[----:B------:R-:W-:-:S12]  /*0260*/  IMAD.MOV.U32 R0, RZ, RZ, R6 ;  /* 0x000000ffff007224 */ /* 0x000fd800078e0006 */
[----:B------:R-:W-:Y:S05]  /*0270*/  @!P0 BRA `(.L_x_3) ;  /* 0x0000000000388947 */ /* 0x000fea0003800000 */
[----:B------:R-:W0:Y:S01]  /*0280*/  LDC.64 R4, c[0x0][0x380] ;  /* 0x0000e000ff047b82 */ /* 0x000e220000000a00 */
[----:B------:R-:W-:Y:S01]  /*0290*/  IADD3 R0, PT, PT, R2, 0x1, RZ ;  /* 0x0000000102007810 */ /* 0x000fe20007ffe0ff */
[----:B------:R-:W-:-:S03]  /*02a0*/  IMAD.MOV.U32 R3, RZ, RZ, -0xeb60d36 ;  /* 0xf149f2caff037424 */ /* 0x000fc600078e00ff */
[----:B------:R-:W-:Y:S02]  /*02b0*/  LOP3.LUT R2, R0, 0x3, RZ, 0xc0, !PT ;  /* 0x0000000300027812 */ /* 0x000fe400078ec0ff */
[----:B------:R-:W-:-:S03]  /*02c0*/  MOV R0, R6 ;  /* 0x0000000600007202 */ /* 0x000fc60000000f00 */
[----:B------:R-:W-:Y:S02]  /*02d0*/  IMAD.MOV R2, RZ, RZ, -R2 ;  /* 0x000000ffff027224 */ /* 0x000fe400078e0a02 */
[----:B0-----:R-:W-:-:S07]  /*02e0*/  IMAD.WIDE.U32 R4, R6, 0x4, R4 ;  /* 0x0000000406047825 */ /* 0x001fce00078e0004 */
.L_x_4:
[----:B------:R0:W2:Y:S01]  /*02f0*/  LDG.E R8, desc[UR8][R4.64] ;  /* 0x0000000804087981 */ /* 0x0000a2000c1e1900 */
[----:B------:R-:W-:Y:S01]  /*0300*/  IADD3 R2, PT, PT, R2, 0x1, RZ ;  /* 0x0000000102027810 */ /* 0x000fe20007ffe0ff */
[----:B------:R-:W-:-:S03]  /*0310*/  IMAD.IADD R0, R7, 0x1, R0 ;  /* 0x0000000107007824 */ /* 0x000fc600078e0200 */
[----:B------:R-:W-:Y:S01]  /*0320*/  ISETP.NE.AND P0, PT, R2, RZ, PT ;  /* 0x000000ff0200720c */ /* 0x000fe20003f05270 */
[----:B0-----:R-:W-:Y:S01]  /*0330*/  IMAD.WIDE.U32 R4, R7, 0x4, R4 ;  /* 0x0000000407047825 */ /* 0x001fe200078e0004 */
[----:B--2---:R-:W-:-:S11]  /*0340*/  FMNMX R3, R8, R3, !PT ;  /* 0x0000000308037209 */ /* 0x004fd60007800000 */
[----:B------:R-:W-:Y:S05]  /*0350*/  @P0 BRA `(.L_x_4) ;  /* 0xfffffffc00e40947 */ /* 0x000fea000383ffff */
.L_x_3:
[----:B------:R-:W-:Y:S05]  /*0360*/  BSYNC.RECONVERGENT B1 ;  /* 0x0000000000017941 */ /* 0x000fea0003800200 */
.L_x_2:
[----:B------:R-:W-:Y:S05]  /*0370*/  @!P1 BRA `(.L_x_1) ;  /* 0x0000000000449947 */ /* 0x000fea0003800000 */
.L_x_5:
[----:B------:R-:W0:Y:S01]  /*0380*/  LDC.64 R12, c[0x0][0x380] ;  /* 0x0000e000ff0c7b82 */ /* 0x000e220000000a00 */
[----:B------:R-:W-:-:S05]  /*0390*/  IADD3 R8, PT, PT, R7, R0, RZ ;  /* 0x0000000007087210 */ /* 0x000fca0007ffe0ff */
[----:B------:R-:W-:Y:S02]  /*03a0*/  IMAD.IADD R10, R8, 0x1, R7 ;  /* 0x00000001080a7824 */ /* 0x000fe400078e0207 */
[----:B0-----:R-:W-:-:S03]  /*03b0*/  IMAD.WIDE.U32 R4, R0, 0x4, R12 ;  /* 0x0000000400047825 */ /* 0x001fc600078e000c */
[----:B------:R-:W-:Y:S01]  /*03c0*/  IADD3 R0, PT, PT, R10, R7, RZ ;  /* 0x000000070a007210 */ /* 0x000fe20007ffe0ff */
[--C-:B------:R-:W-:Y:S02]  /*03d0*/  IMAD.WIDE.U32 R8, R8, 0x4, R12.reuse ;  /* 0x0000000408087825 */ /* 0x100fe400078e000c */
[----:B------:R-:W2:Y:S02]  /*03e0*/  LDG.E R4, desc[UR8][R4.64] ;  /* 0x0000000804047981 */ /* 0x000ea4000c1e1900 */
[--C-:B------:R-:W-:Y:S02]  /*03f0*/  IMAD.WIDE.U32 R10, R10, 0x4, R12.reuse ;  /* 0x000000040a0a7825 */ /* 0x100fe400078e000c */
[----:B------:R-:W2:Y:S02]  /*0400*/  LDG.E R8, desc[UR8][R8.64] ;  /* 0x0000000808087981 */ /* 0x000ea4000c1e1900 */
[C---:B------:R-:W-:Y:S02]  /*0410*/  IMAD.WIDE.U32 R12, R0.reuse, 0x4, R12 ;  /* 0x00000004000c7825 */ /* 0x040fe400078e000c */
[----:B------:R-:W3:Y:S04]  /*0420*/  LDG.E R10, desc[UR8][R10.64] ;  /* 0x000000080a0a7981 */ /* 0x000ee8000c1e1900 */
[----:B------:R-:W3:Y:S01]  /*0430*/  LDG.E R12, desc[UR8][R12.64] ;  /* 0x000000080c0c7981 */ /* 0x000ee2000c1e1900 */
[----:B------:R-:W-:-:S05]  /*0440*/  IMAD.IADD R0, R0, 0x1, R7 ;  /* 0x0000000100007824 */ /* 0x000fca00078e0207 */
[----:B------:R-:W-:Y:S02]  /*0450*/  ISETP.GE.AND P0, PT, R0, UR4, PT ;  /* 0x0000000400007c0c */ /* 0x000fe4000bf06270 */
[----:B--2---:R-:W-:-:S04]  /*0460*/  FMNMX3 R3, R3, R4, R8, !PT ;  /* 0x0000000403037276 */ /* 0x004fc80007800008 */
[----:B---3--:R-:W-:-:S07]  /*0470*/  FMNMX3 R3, R3, R10, R12, !PT ;  /* 0x0000000a03037276 */ /* 0x008fce000780000c */
[----:B------:R-:W-:Y:S05]  /*0480*/  @!P0 BRA `(.L_x_5) ;  /* 0xfffffffc00bc8947 */ /* 0x000fea000383ffff */
.L_x_1:
[----:B------:R-:W-:Y:S05]  /*0490*/  BSYNC.RECONVERGENT B0 ;  /* 0x0000000000007941 */ /* 0x000fea0003800200 */
.L_x_0:
[----:B------:R-:W0:Y:S01]  /*04a0*/  S2UR UR5, SR_CgaCtaId ;  /* 0x00000000000579c3 */ /* 0x000e220000008800 */
[----:B------:R-:W-:Y:S01]  /*04b0*/  UMOV UR4, 0x400 ;  /* 0x0000040000047882 */ /* 0x000fe20000000000 */
[----:B-1----:R-:W-:-:S06]  /*04c0*/  ISETP.GE.U32.AND P0, PT, R7, 0x2, PT ;  /* 0x000000020700780c */ /* 0x002fcc0003f06070 */
[----:B------:R-:W1:Y:S01]  /*04d0*/  S2UR UR6, SR_CgaCtaId ;  /* 0x00000000000679c3 */ /* 0x000e620000008800 */
[----:B0-----:R-:W-:-:S03]  /*04e0*/  ULEA UR4, UR5, UR4, 0x18 ;  /* 0x0000000405047291 */ /* 0x001fc6000f8ec0ff */
[----:B------:R-:W-:-:S03]  /*04f0*/  UMOV UR5, 0x400 ;  /* 0x0000040000057882 */ /* 0x000fc60000000000 */
[----:B------:R-:W-:Y:S01]  /*0500*/  LEA R0, R6, UR4, 0x2 ;  /* 0x0000000406007c11 */ /* 0x000fe2000f8e10ff */
[----:B-1----:R-:W-:-:S04]  /*0510*/  ULEA UR5, UR6, UR5, 0x18 ;  /* 0x0000000506057291 */ /* 0x002fc8000f8ec0ff */
[----:B------:R0:W-:Y:S01]  /*0520*/  STS [R0], R3 ;  /* 0x0000000300007388 */ /* 0x0001e20000000800 */
[----:B------:R-:W-:Y:S06]  /*0530*/  BAR.SYNC.DEFER_BLOCKING 0x0 ;  /* 0x0000000000007b1d */ /* 0x000fec0000010000 */
[----:B------:R-:W-:Y:S05]  /*0540*/  @!P0 BRA `(.L_x_6) ;  /* 0x0000000000308947 */ /* 0x000fea0003800000 */
[----:B------:R-:W-:-:S07]  /*0550*/  MOV R2, R7 ;  /* 0x0000000700027202 */ /* 0x000fce0000000f00 */
.L_x_7:
[----:B------:R-:W-:-:S04]  /*0560*/  SHF.R.U32.HI R5, RZ, 0x1, R2 ;  /* 0x00000001ff057819 */ /* 0x000fc80000011602 */
[----:B------:R-:W-:-:S13]  /*0570*/  ISETP.GE.U32.AND P0, PT, R6, R5, PT ;  /* 0x000000050600720c */ /* 0x000fda0003f06070 */
[----:B------:R-:W-:Y:S01]  /*0580*/  @!P0 IMAD R4, R5, 0x4, R0 ;  /* 0x0000000405048824 */ /* 0x000fe200078e0200 */
[----:B0-----:R-:W-:Y:S05]  /*0590*/  @!P0 LDS R3, [R0] ;  /* 0x0000000000038984 */ /* 0x001fea0000000800 */
[----:B------:R-:W0:Y:S02]  /*05a0*/  @!P0 LDS R4, [R4] ;  /* 0x0000000004048984 */ /* 0x000e240000000800 */
[----:B0-----:R-:W-:-:S05]  /*05b0*/  @!P0 FMNMX R3, R3, R4, !PT ;  /* 0x0000000403038209 */ /* 0x001fca0007800000 */
[----:B------:R1:W-:Y:S01]  /*05c0*/  @!P0 STS [R0], R3 ;  /* 0x0000000300008388 */ /* 0x0003e20000000800 */
[----:B------:R-:W-:Y:S01]  /*05d0*/  BAR.SYNC.DEFER_BLOCKING 0x0 ;  /* 0x0000000000007b1d */ /* 0x000fe20000010000 */
[----:B------:R-:W-:Y:S02]  /*05e0*/  ISETP.GT.U32.AND P0, PT, R2, 0x3, PT ;  /* 0x000000030200780c */ /* 0x000fe40003f04070 */
[----:B------:R-:W-:-:S11]  /*05f0*/  MOV R2, R5 ;  /* 0x0000000500027202 */ /* 0x000fd60000000f00 */
[----:B-1----:R-:W-:Y:S05]  /*0600*/  @P0 BRA `(.L_x_7) ;  /* 0xfffffffc00d40947 */ /* 0x002fea000383ffff */
.L_x_6:
[----:B------:R-:W1:Y:S01]  /*0610*/  LDCU UR4, c[0x0][0x388] ;  /* 0x00007100ff0477ac */ /* 0x000e620008000800 */
[----:B------:R-:W2:Y:S01]  /*0620*/  LDS R8, [UR5] ;  /* 0x00000005ff087984 */ /* 0x000ea20008000800 */
[----:B------:R-:W-:Y:S01]  /*0630*/  BSSY.RECONVERGENT B0, `(.L_x_8) ;  /* 0x000007d000007945 */ /* 0x000fe20003800200 */
[----:B------:R-:W-:Y:S01]  /*0640*/  IMAD.MOV.U32 R9, RZ, RZ, RZ ;  /* 0x000000ffff097224 */ /* 0x000fe200078e00ff */
[----:B------:R-:W-:Y:S01]  /*0650*/  BAR.SYNC.DEFER_BLOCKING 0x0 ;  /* 0x0000000000007b1d */ /* 0x000fe20000010000 */
[----:B-1----:R-:W-:-:S13]  /*0660*/  ISETP.GE.AND P0, PT, R6, UR4, PT ;  /* 0x0000000406007c0c */ /* 0x002fda000bf06270 */
[----:B------:R-:W-:Y:S05]  /*0670*/  @P0 BRA `(.L_x_9) ;  /* 0x0000000400e00947 */ /* 0x000fea0003800000 */
[----:B------:R-:W1:Y:S01]  /*0680*/  I2F.U32.RP R10, R7 ;  /* 0x00000007000a7306 */ /* 0x000e620000209000 */
[----:B------:R-:W-:Y:S01]  /*0690*/  IADD3 R9, PT, PT, R6, R7, RZ ;  /* 0x0000000706097210 */ /* 0x000fe20007ffe0ff */
[----:B------:R-:W-:Y:S01]  /*06a0*/  BSSY.RECONVERGENT B1, `(.L_x_10) ;  /* 0x0000038000017945 */ /* 0x000fe20003800200 */
[----:B------:R-:W-:Y:S02]  /*06b0*/  ISETP.NE.U32.AND P2, PT, R7, RZ, PT ;  /* 0x000000ff0700720c */ /* 0x000fe40003f45070 */
[C---:B------:R-:W-:Y:S02]  /*06c0*/  ISETP.GE.AND P0, PT, R9.reuse, UR4, PT ;  /* 0x0000000409007c0c */ /* 0x040fe4000bf06270 */
[----:B------:R-:W-:Y:S02]  /*06d0*/  VIMNMX R4, PT, PT, R9, UR4, !PT ;  /* 0x0000000409047c48 */ /* 0x000fe4000ffe0100 */
[----:B------:R-:W-:-:S04]  /*06e0*/  SEL R5, RZ, 0x1, P0 ;  /* 0x00000001ff057807 */ /* 0x000fc80000000000 */
[----:B------:R-:W-:Y:S01]  /*06f0*/  IADD3 R4, PT, PT, R4, -R9, -R5 ;  /* 0x8000000904047210 */ /* 0x000fe20007ffe805 */
[----:B------:R-:W-:Y:S01]  /*0700*/  IMAD.MOV.U32 R9, RZ, RZ, RZ ;  /* 0x000000ffff097224 */ /* 0x000fe200078e00ff */
[----:B-1----:R-:W1:Y:S02]  /*0710*/  MUFU.RCP R10, R10 ;  /* 0x0000000a000a7308 */ /* 0x002e640000001000 */
[----:B-1----:R-:W-:-:S06]  /*0720*/  IADD3 R2, PT, PT, R10, 0xffffffe, RZ ;  /* 0x0ffffffe0a027810 */ /* 0x002fcc0007ffe0ff */
[----:B0-----:R0:W1:Y:S02]  /*0730*/  F2I.FTZ.U32.TRUNC.NTZ R3, R2 ;  /* 0x0000000200037305 */ /* 0x001064000021f000 */
[----:B0-----:R-:W-:Y:S02]  /*0740*/  IMAD.MOV.U32 R2, RZ, RZ, RZ ;  /* 0x000000ffff027224 */ /* 0x001fe400078e00ff */
[----:B-1----:R-:W-:-:S04]  /*0750*/  IMAD.MOV R12, RZ, RZ, -R3 ;  /* 0x000000ffff0c7224 */ /* 0x002fc800078e0a03 */
[----:B------:R-:W-:-:S04]  /*0760*/  IMAD R11, R12, R7, RZ ;  /* 0x000000070c0b7224 */ /* 0x000fc800078e02ff */
[----:B------:R-:W-:-:S06]  /*0770*/  IMAD.HI.U32 R11, R3, R11, R2 ;  /* 0x0000000b030b7227 */ /* 0x000fcc00078e0002 */
[----:B------:R-:W-:-:S05]  /*0780*/  IMAD.HI.U32 R10, R11, R4, RZ ;  /* 0x000000040b0a7227 */ /* 0x000fca00078e00ff */
[----:B------:R-:W-:-:S05]  /*0790*/  IADD3 R2, PT, PT, -R10, RZ, RZ ;  /* 0x000000ff0a027210 */ /* 0x000fca0007ffe1ff */
[----:B------:R-:W-:Y:S02]  /*07a0*/  IMAD R4, R7, R2, R4 ;  /* 0x0000000207047224 */ /* 0x000fe400078e0204 */
[----:B------:R-:W0:Y:S03]  /*07b0*/  LDC.64 R2, c[0x0][0x380] ;  /* 0x0000e000ff027b82 */ /* 0x000e260000000a00 */
[----:B------:R-:W-:-:S13]  /*07c0*/  ISETP.GE.U32.AND P0, PT, R4, R7, PT ;  /* 0x000000070400720c */ /* 0x000fda0003f06070 */
[----:B------:R-:W-:Y:S01]  /*07d0*/  @P0 IMAD.IADD R4, R4, 0x1, -R7 ;  /* 0x0000000104040824 */ /* 0x000fe200078e0a07 */
[----:B------:R-:W-:-:S04]  /*07e0*/  @P0 IADD3 R10, PT, PT, R10, 0x1, RZ ;  /* 0x000000010a0a0810 */ /* 0x000fc80007ffe0ff */
[----:B------:R-:W-:-:S13]  /*07f0*/  ISETP.GE.U32.AND P1, PT, R4, R7, PT ;  /* 0x000000070400720c */ /* 0x000fda0003f26070 */
[----:B------:R-:W-:Y:S01]  /*0800*/  @P1 VIADD R10, R10, 0x1 ;  /* 0x000000010a0a1836 */ /* 0x000fe20000000000 */
[----:B------:R-:W-:-:S04]  /*0810*/  @!P2 LOP3.LUT R10, RZ, R7, RZ, 0x33, !PT ;  /* 0x00000007ff0aa212 */ /* 0x000fc800078e33ff */
[----:B------:R-:W-:Y:S02]  /*0820*/  IADD3 R11, PT, PT, R5, R10, RZ ;  /* 0x0000000a050b7210 */ /* 0x000fe40007ffe0ff */
[----:B------:R-:W-:Y:S02]  /*0830*/  MOV R10, R6 ;  /* 0x00000006000a7202 */ /* 0x000fe40000000f00 */
[C---:B------:R-:W-:Y:S02]  /*0840*/  LOP3.LUT R4, R11.reuse, 0x3, RZ, 0xc0, !PT ;  /* 0x000000030b047812 */ /* 0x040fe400078ec0ff */
[----:B------:R-:W-:Y:S02]  /*0850*/  ISETP.GE.U32.AND P1, PT, R11, 0x3, PT ;  /* 0x000000030b00780c */ /* 0x000fe40003f26070 */
[----:B------:R-:W-:-:S13]  /*0860*/  ISETP.NE.AND P0, PT, R4, 0x3, PT ;  /* 0x000000030400780c */ /* 0x000fda0003f05270 */
[----:B0-----:R-:W-:Y:S05]  /*0870*/  @!P0 BRA `(.L_x_11) ;  /* 0x0000000000688947 */ /* 0x001fea0003800000 */
[----:B------:R-:W0:Y:S01]  /*0880*/  LDC.64 R4, c[0x0][0x380] ;  /* 0x0000e000ff047b82 */ /* 0x000e220000000a00 */
[----:B------:R-:W-:Y:S02]  /*0890*/  VIADD R9, R11, 0x1 ;  /* 0x000000010b097836 */ /* 0x000fe40000000000 */
[----:B------:R-:W-:-:S03]  /*08a0*/  IMAD.MOV.U32 R10, RZ, RZ, R6 ;  /* 0x000000ffff0a7224 */ /* 0x000fc600078e0006 */
[----:B------:R-:W-:Y:S01]  /*08b0*/  LOP3.LUT R11, R9, 0x3, RZ, 0xc0, !PT ;  /* 0x00000003090b7812 */ /* 0x000fe200078ec0ff */
[----:B------:R-:W-:-:S03]  /*08c0*/  HFMA2 R9, -RZ, RZ, 0, 0 ;  /* 0x00000000ff097431 */ /* 0x000fc600000001ff */
[----:B------:R-:W-:Y:S01]  /*08d0*/  IADD3 R11, PT, PT, -R11, RZ, RZ ;  /* 0x000000ff0b0b7210 */ /* 0x000fe20007ffe1ff */
[----:B0-----:R-:W-:-:S07]  /*08e0*/  IMAD.WIDE.U32 R4, R6, 0x4, R4 ;  /* 0x0000000406047825 */ /* 0x001fce00078e0004 */
.L_x_12:
[----:B------:R-:W2:Y:S01]  /*08f0*/  LDG.E R13, desc[UR8][R4.64] ;  /* 0x00000008040d7981 */ /* 0x000ea2000c1e1900 */
[----:B------:R-:W-:Y:S01]  /*0900*/  IMAD.MOV.U32 R12, RZ, RZ, 0x3bbb989d ;  /* 0x3bbb989dff0c7424 */ /* 0x000fe200078e00ff */
[----:B------:R-:W-:Y:S01]  /*0910*/  MOV R15, 0x437c0000 ;  /* 0x437c0000000f7802 */ /* 0x000fe20000000f00 */
[----:B------:R-:W-:Y:S01]  /*0920*/  IMAD.IADD R10, R7, 0x1, R10 ;  /* 0x00000001070a7824 */ /* 0x000fe200078e020a */
[----:B------:R-:W-:-:S04]  /*0930*/  IADD3 R11, PT, PT, R11, 0x1, RZ ;  /* 0x000000010b0b7810 */ /* 0x000fc80007ffe0ff */
[----:B------:R-:W-:Y:S01]  /*0940*/  ISETP.NE.AND P0, PT, R11, RZ, PT ;  /* 0x000000ff0b00720c */ /* 0x000fe20003f05270 */
[----:B--2---:R-:W-:-:S04]  /*0950*/  FADD R13, -R8, R13 ;  /* 0x0000000d080d7221 */ /* 0x004fc80000000100 */
[----:B------:R-:W-:-:S04]  /*0960*/  FFMA.SAT R12, R13, R12, 0.5 ;  /* 0x3f0000000d0c7423 */ /* 0x000fc8000000200c */
[----:B------:R-:W-:-:S04]  /*0970*/  FFMA.RM R12, R12, R15, 12582913 ;  /* 0x4b4000010c0c7423 */ /* 0x000fc8000000400f */
[C---:B------:R-:W-:Y:S01]  /*0980*/  FADD R14, R12.reuse, -12583039 ;  /* 0xcb40007f0c0e7421 */ /* 0x040fe20000000000 */
[----:B------:R-:W-:-:S03]  /*0990*/  IMAD.SHL.U32 R12, R12, 0x800000, RZ ;  /* 0x008000000c0c7824 */ /* 0x000fc600078e00ff */
[----:B------:R-:W-:-:S04]  /*09a0*/  FFMA R14, R13, 1.4426950216293334961, -R14 ;  /* 0x3fb8aa3b0d0e7823 */ /* 0x000fc8000000080e */
[----:B------:R-:W-:-:S04]  /*09b0*/  FFMA R14, R13, 1.925963033500011079e-08, R14 ;  /* 0x32a570600d0e7823 */ /* 0x000fc8000000000e */
[----:B------:R-:W0:Y:S02]  /*09c0*/  MUFU.EX2 R13, R14 ;  /* 0x0000000e000d7308 */ /* 0x000e240000000800 */
[----:B0-----:R-:W-:-:S04]  /*09d0*/  FMUL R12, R12, R13 ;  /* 0x0000000d0c0c7220 */ /* 0x001fc80000400000 */
[----:B------:R-:W-:Y:S01]  /*09e0*/  FADD R9, R12, R9 ;  /* 0x000000090c097221 */ /* 0x000fe20000000000 */
[----:B------:R0:W-:Y:S02]  /*09f0*/  STG.E desc[UR8][R4.64], R12 ;  /* 0x0000000c04007986 */ /* 0x0001e4000c101908 */
[----:B0-----:R-:W-:Y:S01]  /*0a00*/  IMAD.WIDE.U32 R4, R7, 0x4, R4 ;  /* 0x0000000407047825 */ /* 0x001fe200078e0004 */
[----:B------:R-:W-:Y:S06]  /*0a10*/  @P0 BRA `(.L_x_12) ;  /* 0xfffffffc00b40947 */ /* 0x000fec000383ffff */
.L_x_11:
[----:B------:R-:W-:Y:S05]  /*0a20*/  BSYNC.RECONVERGENT B1 ;  /* 0x0000000000017941 */ /* 0x000fea0003800200 */
.L_x_10:
[----:B------:R-:W-:Y:S05]  /*0a30*/  @!P1 BRA `(.L_x_9) ;  /* 0x0000000000f09947 */ /* 0x000fea0003800000 */
.L_x_13:
[----:B------:R-:W-:-:S05]  /*0a40*/  IMAD.WIDE.U32 R4, R10, 0x4, R2 ;  /* 0x000000040a047825 */ /* 0x000fca00078e0002 */
[----:B------:R-:W2:Y:S01]  /*0a50*/  LDG.E R13, desc[UR8][R4.64] ;  /* 0x00000008040d7981 */ /* 0x000ea2000c1e1900 */
[----:B-1----:R-:W-:Y:S01]  /*0a60*/  MOV R11, 0x3bbb989d ;  /* 0x3bbb989d000b7802 */ /* 0x002fe20000000f00 */
[----:B------:R-:W-:Y:S02]  /*0a70*/  IMAD.MOV.U32 R12, RZ, RZ, 0x437c0000 ;  /* 0x437c0000ff0c7424 */ /* 0x000fe400078e00ff */
[----:B------:R-:W-:Y:S02]  /*0a80*/  IMAD.IADD R19, R7, 0x1, R10 ;  /* 0x0000000107137824 */ /* 0x000fe400078e020a */
[----:B--2---:R-:W-:-:S04]  /*0a90*/  FADD R14, -R8, R13 ;  /* 0x0000000d080e7221 */ /* 0x004fc80000000100 */
[----:B------:R-:W-:-:S04]  /*0aa0*/  FFMA.SAT R13, R14, R11, 0.5 ;  /* 0x3f0000000e0d7423 */ /* 0x000fc8000000200b */
[----:B------:R-:W-:-:S04]  /*0ab0*/  FFMA.RM R13, R13, R12, 12582913 ;  /* 0x4b4000010d0d7423 */ /* 0x000fc8000000400c */
[C---:B------:R-:W-:Y:S01]  /*0ac0*/  FADD R15, R13.reuse, -12583039 ;  /* 0xcb40007f0d0f7421 */ /* 0x040fe20000000000 */
[----:B------:R-:W-:-:S03]  /*0ad0*/  SHF.L.U32 R13, R13, 0x17, RZ ;  /* 0x000000170d0d7819 */ /* 0x000fc600000006ff */
[----:B------:R-:W-:-:S04]  /*0ae0*/  FFMA R15, R14, 1.4426950216293334961, -R15 ;  /* 0x3fb8aa3b0e0f7823 */ /* 0x000fc8000000080f */
[----:B------:R-:W-:Y:S01]  /*0af0*/  FFMA R16, R14, 1.925963033500011079e-08, R15 ;  /* 0x32a570600e107823 */ /* 0x000fe2000000000f */
[----:B------:R-:W-:-:S05]  /*0b00*/  IMAD.WIDE.U32 R14, R19, 0x4, R2 ;  /* 0x00000004130e7825 */ /* 0x000fca00078e0002 */
[----:B------:R-:W0:Y:S02]  /*0b10*/  MUFU.EX2 R16, R16 ;  /* 0x0000001000107308 */ /* 0x000e240000000800 */
[----:B0-----:R-:W-:-:S05]  /*0b20*/  FMUL R10, R13, R16 ;  /* 0x000000100d0a7220 */ /* 0x001fca0000400000 */
[----:B------:R0:W-:Y:S04]  /*0b30*/  STG.E desc[UR8][R4.64], R10 ;  /* 0x0000000a04007986 */ /* 0x0001e8000c101908 */
[----:B------:R-:W2:Y:S02]  /*0b40*/  LDG.E R13, desc[UR8][R14.64] ;  /* 0x000000080e0d7981 */ /* 0x000ea4000c1e1900 */
[----:B--2---:R-:W-:-:S04]  /*0b50*/  FADD R18, -R8, R13 ;  /* 0x0000000d08127221 */ /* 0x004fc80000000100 */
[----:B------:R-:W-:-:S04]  /*0b60*/  FFMA.SAT R13, R18, R11, 0.5 ;  /* 0x3f000000120d7423 */ /* 0x000fc8000000200b */
[----:B------:R-:W-:-:S04]  /*0b70*/  FFMA.RM R13, R13, R12, 12582913 ;  /* 0x4b4000010d0d7423 */ /* 0x000fc8000000400c */
[C---:B------:R-:W-:Y:S01]  /*0b80*/  FADD R17, R13.reuse, -12583039 ;  /* 0xcb40007f0d117421 */ /* 0x040fe20000000000 */
[----:B------:R-:W-:-:S03]  /*0b90*/  SHF.L.U32 R13, R13, 0x17, RZ ;  /* 0x000000170d0d7819 */ /* 0x000fc600000006ff */
[----:B------:R-:W-:-:S04]  /*0ba0*/  FFMA R17, R18, 1.4426950216293334961, -R17 ;  /* 0x3fb8aa3b12117823 */ /* 0x000fc80000000811 */
[----:B------:R-:W-:Y:S01]  /*0bb0*/  FFMA R17, R18, 1.925963033500011079e-08, R17 ;  /* 0x32a5706012117823 */ /* 0x000fe20000000011 */
[----:B------:R-:W-:-:S03]  /*0bc0*/  IMAD.IADD R18, R19, 0x1, R7 ;  /* 0x0000000113127824 */ /* 0x000fc600078e0207 */
[----:B------:R-:W1:Y:S01]  /*0bd0*/  MUFU.EX2 R16, R17 ;  /* 0x0000001100107308 */ /* 0x000e620000000800 */
[----:B0-----:R-:W-:-:S04]  /*0be0*/  IMAD.WIDE.U32 R4, R18, 0x4, R2 ;  /* 0x0000000412047825 */ /* 0x001fc800078e0002 */
[----:B-1----:R-:W-:-:S05]  /*0bf0*/  FMUL R13, R13, R16 ;  /* 0x000000100d0d7220 */ /* 0x002fca0000400000 */
        /* <DEDUP_REMOVED lines=14> */
[----:B------:R-:W2:Y:S01]  /*0ce0*/  LDG.E R19, desc[UR8][R14.64] ;  /* 0x000000080e137981 */ /* 0x000ea2000c1e1900 */
[----:B0-----:R-:W-:Y:S01]  /*0cf0*/  FADD R4, R10, R9 ;  /* 0x000000090a047221 */ /* 0x001fe20000000000 */
[----:B------:R-:W-:-:S03]  /*0d00*/  IMAD.IADD R10, R16, 0x1, R7 ;  /* 0x00000001100a7824 */ /* 0x000fc600078e0207 */
[----:B------:R-:W-:Y:S02]  /*0d10*/  FADD R4, R4, R13 ;  /* 0x0000000d04047221 */ /* 0x000fe40000000000 */
[----:B------:R-:W-:Y:S02]  /*0d20*/  ISETP.GE.AND P0, PT, R10, UR4, PT ;  /* 0x000000040a007c0c */ /* 0x000fe4000bf06270 */
[----:B------:R-:W-:Y:S01]  /*0d30*/  FADD R4, R4, R17 ;  /* 0x0000001104047221 */ /* 0x000fe20000000000 */
[----:B--2---:R-:W-:-:S04]  /*0d40*/  FADD R18, -R8, R19 ;  /* 0x0000001308127221 */ /* 0x004fc80000000100 */
[----:B------:R-:W-:-:S04]  /*0d50*/  FFMA.SAT R11, R18, R11, 0.5 ;  /* 0x3f000000120b7423 */ /* 0x000fc8000000200b */
[----:B------:R-:W-:-:S04]  /*0d60*/  FFMA.RM R11, R11, R12, 12582913 ;  /* 0x4b4000010b0b7423 */ /* 0x000fc8000000400c */
[C---:B------:R-:W-:Y:S01]  /*0d70*/  FADD R19, R11.reuse, -12583039 ;  /* 0xcb40007f0b137421 */ /* 0x040fe20000000000 */
[----:B------:R-:W-:-:S03]  /*0d80*/  SHF.L.U32 R11, R11, 0x17, RZ ;  /* 0x000000170b0b7819 */ /* 0x000fc600000006ff */
[----:B------:R-:W-:-:S04]  /*0d90*/  FFMA R19, R18, 1.4426950216293334961, -R19 ;  /* 0x3fb8aa3b12137823 */ /* 0x000fc80000000813 */
[----:B------:R-:W-:-:S04]  /*0da0*/  FFMA R19, R18, 1.925963033500011079e-08, R19 ;  /* 0x32a5706012137823 */ /* 0x000fc80000000013 */
[----:B------:R-:W0:Y:S02]  /*0db0*/  MUFU.EX2 R12, R19 ;  /* 0x00000013000c7308 */ /* 0x000e240000000800 */
[----:B0-----:R-:W-:-:S04]  /*0dc0*/  FMUL R11, R11, R12 ;  /* 0x0000000c0b0b7220 */ /* 0x001fc80000400000 */
[----:B------:R-:W-:Y:S01]  /*0dd0*/  FADD R9, R4, R11 ;  /* 0x0000000b04097221 */ /* 0x000fe20000000000 */
[----:B------:R1:W-:Y:S01]  /*0de0*/  STG.E desc[UR8][R14.64], R11 ;  /* 0x0000000b0e007986 */ /* 0x0003e2000c101908 */
[----:B------:R-:W-:Y:S05]  /*0df0*/  @!P0 BRA `(.L_x_13) ;  /* 0xfffffffc00108947 */ /* 0x000fea000383ffff */
.L_x_9:
[----:B------:R-:W-:Y:S05]  /*0e00*/  BSYNC.RECONVERGENT B0 ;  /* 0x0000000000007941 */ /* 0x000fea0003800200 */
.L_x_8:
[----:B------:R-:W3:Y:S01]  /*0e10*/  S2UR UR5, SR_CgaCtaId ;  /* 0x00000000000579c3 */ /* 0x000ee20000008800 */
[----:B------:R-:W-:Y:S01]  /*0e20*/  ISETP.GE.U32.AND P0, PT, R7, 0x2, PT ;  /* 0x000000020700780c */ /* 0x000fe20003f06070 */
[----:B------:R-:W-:Y:S01]  /*0e30*/  UMOV UR4, 0x400 ;  /* 0x0000040000047882 */ /* 0x000fe20000000000 */
[----:B------:R4:W-:Y:S01]  /*0e40*/  STS [R0], R9 ;  /* 0x0000000900007388 */ /* 0x0009e20000000800 */
[----:B---3--:R-:W-:-:S04]  /*0e50*/  ULEA UR4, UR5, UR4, 0x18 ;  /* 0x0000000405047291 */ /* 0x008fc8000f8ec0ff */
[----:B------:R-:W-:Y:S06]  /*0e60*/  BAR.SYNC.DEFER_BLOCKING 0x0 ;  /* 0x0000000000007b1d */ /* 0x000fec0000010000 */
[----:B----4-:R-:W-:Y:S05]  /*0e70*/  @!P0 BRA `(.L_x_14) ;  /* 0x0000000000308947 */ /* 0x010fea0003800000 */
[----:B------:R-:W-:-:S07]  /*0e80*/  MOV R2, R7 ;  /* 0x0000000700027202 */ /* 0x000fce0000000f00 */
.L_x_15:
[----:B------:R-:W-:-:S04]  /*0e90*/  SHF.R.U32.HI R9, RZ, 0x1, R2 ;  /* 0x00000001ff097819 */ /* 0x000fc80000011602 */
[----:B------:R-:W-:-:S13]  /*0ea0*/  ISETP.GE.U32.AND P0, PT, R6, R9, PT ;  /* 0x000000090600720c */ /* 0x000fda0003f06070 */
[----:B0-----:R-:W-:Y:S01]  /*0eb0*/  @!P0 IMAD R3, R9, 0x4, R0 ;  /* 0x0000000409038824 */ /* 0x001fe200078e0200 */
[----:B------:R-:W-:Y:S05]  /*0ec0*/  @!P0 LDS R4, [R0] ;  /* 0x0000000000048984 */ /* 0x000fea0000000800 */
[----:B------:R-:W0:Y:S02]  /*0ed0*/  @!P0 LDS R3, [R3] ;  /* 0x0000000003038984 */ /* 0x000e240000000800 */
[----:B0-----:R-:W-:-:S05]  /*0ee0*/  @!P0 FADD R5, R3, R4 ;  /* 0x0000000403058221 */ /* 0x001fca0000000000 */
[----:B------:R3:W-:Y:S01]  /*0ef0*/  @!P0 STS [R0], R5 ;  /* 0x0000000500008388 */ /* 0x0007e20000000800 */
[----:B------:R-:W-:Y:S01]  /*0f00*/  BAR.SYNC.DEFER_BLOCKING 0x0 ;  /* 0x0000000000007b1d */ /* 0x000fe20000010000 */
[----:B------:R-:W-:Y:S02]  /*0f10*/  ISETP.GT.U32.AND P0, PT, R2, 0x3, PT ;  /* 0x000000030200780c */ /* 0x000fe40003f04070 */
[----:B------:R-:W-:-:S11]  /*0f20*/  MOV R2, R9 ;  /* 0x0000000900027202 */ /* 0x000fd60000000f00 */
[----:B---3--:R-:W-:Y:S05]  /*0f30*/  @P0 BRA `(.L_x_15) ;  /* 0xfffffffc00d40947 */ /* 0x008fea000383ffff */
.L_x_14:
[----:B0-----:R-:W0:Y:S01]  /*0f40*/  LDS R0, [UR4] ;  /* 0x00000004ff007984 */ /* 0x001e220008000800 */
[----:B------:R-:W-:Y:S01]  /*0f50*/  BAR.SYNC.DEFER_BLOCKING 0x0 ;  /* 0x0000000000007b1d */ /* 0x000fe20000010000 */
[----:B0-----:R-:W-:-:S13]  /*0f60*/  FSETP.NEU.AND P0, PT, R0, RZ, PT ;  /* 0x000000ff0000720b */ /* 0x001fda0003f0d000 */
[----:B------:R-:W-:Y:S05]  /*0f70*/  @!P0 EXIT ;  /* 0x000000000000894d */ /* 0x000fea0003800000 */
[----:B------:R-:W-:Y:S01]  /*0f80*/  VIADD R2, R0, 0x1800000 ;  /* 0x0180000000027836 */ /* 0x000fe20000000000 */
[----:B------:R-:W0:Y:S04]  /*0f90*/  LDCU UR4, c[0x0][0x388] ;  /* 0x00007100ff0477ac */ /* 0x000e280008000800 */
[----:B------:R-:W-:-:S04]  /*0fa0*/  LOP3.LUT R2, R2, 0x7f800000, RZ, 0xc0, !PT ;  /* 0x7f80000002027812 */ /* 0x000fc800078ec0ff */
[----:B------:R-:W-:Y:S02]  /*0fb0*/  ISETP.GT.U32.AND P0, PT, R2, 0x1ffffff, PT ;  /* 0x01ffffff0200780c */ /* 0x000fe40003f04070 */
[----:B0-----:R-:W-:-:S11]  /*0fc0*/  ISETP.GE.AND P3, PT, R6, UR4, PT ;  /* 0x0000000406007c0c */ /* 0x001fd6000bf66270 */
[----:B------:R-:W-:Y:S05]  /*0fd0*/  @P0 BRA `(.L_x_16) ;  /* 0x00000000000c0947 */ /* 0x000fea0003800000 */
[----:B------:R-:W-:-:S07]  /*0fe0*/  MOV R2, 0x1000 ;  /* 0x0000100000027802 */ /* 0x000fce0000000f00 */
[----:B-12---:R-:W-:Y:S05]  /*0ff0*/  CALL.REL.NOINC `($__internal_0_$__cuda_sm20_rcp_rn_f32_slowpath) ;  /* 0x00000004002c7944 */ /* 0x006fea0003c00000 */
[----:B------:R-:W-:Y:S05]  /*1000*/  BRA `(.L_x_17) ;  /* 0x0000000000107947 */ /* 0x000fea0003800000 */
.L_x_16:
[----:B------:R-:W0:Y:S02]  /*1010*/  MUFU.RCP R3, R0 ;  /* 0x0000000000037308 */ /* 0x000e240000001000 */
[----:B0-----:R-:W-:-:S04]  /*1020*/  FFMA R2, R0, R3, -1 ;  /* 0xbf80000000027423 */ /* 0x001fc80000000003 */
[----:B------:R-:W-:-:S04]  /*1030*/  FADD.FTZ R2, -R2, -RZ ;  /* 0x800000ff02027221 */ /* 0x000fc80000010100 */
[----:B------:R-:W-:-:S07]  /*1040*/  FFMA R0, R3, R2, R3 ;  /* 0x0000000203007223 */ /* 0x000fce0000000003 */
.L_x_17:
[----:B------:R-:W-:Y:S05]  /*1050*/  @P3 EXIT ;  /* 0x000000000000394d */ /* 0x000fea0003800000 */
[----:B------:R-:W0:Y:S01]  /*1060*/  I2F.U32.RP R9, R7 ;  /* 0x0000000700097306 */ /* 0x000e220000209000 */
[----:B------:R-:W3:Y:S01]  /*1070*/  LDCU UR4, c[0x0][0x388] ;  /* 0x00007100ff0477ac */ /* 0x000ee20008000800 */
[----:B------:R-:W-:Y:S01]  /*1080*/  IADD3 R4, PT, PT, R6, R7, RZ ;  /* 0x0000000706047210 */ /* 0x000fe20007ffe0ff */
[----:B------:R-:W-:Y:S01]  /*1090*/  BSSY.RECONVERGENT B0, `(.L_x_18) ;  /* 0x0000029000007945 */ /* 0x000fe20003800200 */
[----:B------:R-:W-:-:S04]  /*10a0*/  ISETP.NE.U32.AND P2, PT, R7, RZ, PT ;  /* 0x000000ff0700720c */ /* 0x000fc80003f45070 */
[----:B0-----:R-:W0:Y:S01]  /*10b0*/  MUFU.RCP R9, R9 ;  /* 0x0000000900097308 */ /* 0x001e220000001000 */
[C---:B---3--:R-:W-:Y:S02]  /*10c0*/  ISETP.GE.AND P0, PT, R4.reuse, UR4, PT ;  /* 0x0000000404007c0c */ /* 0x048fe4000bf06270 */
[----:B------:R-:W-:Y:S02]  /*10d0*/  VIMNMX R5, PT, PT, R4, UR4, !PT ;  /* 0x0000000404057c48 */ /* 0x000fe4000ffe0100 */
[----:B0-----:R-:W-:-:S04]  /*10e0*/  IADD3 R2, PT, PT, R9, 0xffffffe, RZ ;  /* 0x0ffffffe09027810 */ /* 0x001fc80007ffe0ff */
[----:B------:R0:W2:Y:S02]  /*10f0*/  F2I.FTZ.U32.TRUNC.NTZ R3, R2 ;  /* 0x0000000200037305 */ /* 0x0000a4000021f000 */
[----:B0-----:R-:W-:Y:S02]  /*1100*/  IMAD.MOV.U32 R2, RZ, RZ, RZ ;  /* 0x000000ffff027224 */ /* 0x001fe400078e00ff */
[----:B--2---:R-:W-:-:S04]  /*1110*/  IMAD.MOV R8, RZ, RZ, -R3 ;  /* 0x000000ffff087224 */ /* 0x004fc800078e0a03 */
[----:B-1----:R-:W-:Y:S01]  /*1120*/  IMAD R11, R8, R7, RZ ;  /* 0x00000007080b7224 */ /* 0x002fe200078e02ff */
[----:B------:R-:W-:-:S03]  /*1130*/  SEL R8, RZ, 0x1, P0 ;  /* 0x00000001ff087807 */ /* 0x000fc60000000000 */
[----:B------:R-:W-:Y:S01]  /*1140*/  IMAD.HI.U32 R11, R3, R11, R2 ;  /* 0x0000000b030b7227 */ /* 0x000fe200078e0002 */
[----:B------:R-:W-:-:S05]  /*1150*/  IADD3 R4, PT, PT, R5, -R4, -R8 ;  /* 0x8000000405047210 */ /* 0x000fca0007ffe808 */
[----:B------:R-:W-:-:S05]  /*1160*/  IMAD.HI.U32 R11, R11, R4, RZ ;  /* 0x000000040b0b7227 */ /* 0x000fca00078e00ff */
[----:B------:R-:W-:-:S05]  /*1170*/  IADD3 R2, PT, PT, -R11, RZ, RZ ;  /* 0x000000ff0b027210 */ /* 0x000fca0007ffe1ff */
[----:B------:R-:W-:-:S05]  /*1180*/  IMAD R2, R7, R2, R4 ;  /* 0x0000000207027224 */ /* 0x000fca00078e0204 */
[----:B------:R-:W-:-:S13]  /*1190*/  ISETP.GE.U32.AND P0, PT, R2, R7, PT ;  /* 0x000000070200720c */ /* 0x000fda0003f06070 */
[----:B------:R-:W-:Y:S01]  /*11a0*/  @P0 IMAD.IADD R2, R2, 0x1, -R7 ;  /* 0x0000000102020824 */ /* 0x000fe200078e0a07 */
[----:B------:R-:W-:-:S04]  /*11b0*/  @P0 IADD3 R11, PT, PT, R11, 0x1, RZ ;  /* 0x000000010b0b0810 */ /* 0x000fc80007ffe0ff */
[-C--:B------:R-:W-:Y:S02]  /*11c0*/  ISETP.GE.U32.AND P1, PT, R2, R7.reuse, PT ;  /* 0x000000070200720c */ /* 0x080fe40003f26070 */
[----:B------:R-:W0:Y:S11]  /*11d0*/  LDC.64 R2, c[0x0][0x380] ;  /* 0x0000e000ff027b82 */ /* 0x000e360000000a00 */
[----:B------:R-:W-:Y:S01]  /*11e0*/  @P1 VIADD R11, R11, 0x1 ;  /* 0x000000010b0b1836 */ /* 0x000fe20000000000 */
[----:B------:R-:W-:-:S04]  /*11f0*/  @!P2 LOP3.LUT R11, RZ, R7, RZ, 0x33, !PT ;  /* 0x00000007ff0ba212 */ /* 0x000fc800078e33ff */
[----:B------:R-:W-:-:S04]  /*1200*/  IADD3 R8, PT, PT, R8, R11, RZ ;  /* 0x0000000b08087210 */ /* 0x000fc80007ffe0ff */
[C---:B------:R-:W-:Y:S02]  /*1210*/  LOP3.LUT R4, R8.reuse, 0x3, RZ, 0xc0, !PT ;  /* 0x0000000308047812 */ /* 0x040fe400078ec0ff */
[----:B------:R-:W-:Y:S02]  /*1220*/  ISETP.GE.U32.AND P1, PT, R8, 0x3, PT ;  /* 0x000000030800780c */ /* 0x000fe40003f26070 */
[----:B------:R-:W-:-:S13]  /*1230*/  ISETP.NE.AND P0, PT, R4, 0x3, PT ;  /* 0x000000030400780c */ /* 0x000fda0003f05270 */
[----:B------:R-:W-:Y:S05]  /*1240*/  @!P0 BRA `(.L_x_19) ;  /* 0x0000000000348947 */ /* 0x000fea0003800000 */
[----:B------:R-:W1:Y:S01]  /*1250*/  LDC.64 R4, c[0x0][0x380] ;  /* 0x0000e000ff047b82 */ /* 0x000e620000000a00 */
[----:B------:R-:W-:-:S05]  /*1260*/  VIADD R8, R8, 0x1 ;  /* 0x0000000108087836 */ /* 0x000fca0000000000 */
[----:B------:R-:W-:Y:S01]  /*1270*/  LOP3.LUT R8, R8, 0x3, RZ, 0xc0, !PT ;  /* 0x0000000308087812 */ /* 0x000fe200078ec0ff */
[----:B-1----:R-:W-:-:S04]  /*1280*/  IMAD.WIDE.U32 R4, R6, 0x4, R4 ;  /* 0x0000000406047825 */ /* 0x002fc800078e0004 */
[C---:B------:R-:W-:Y:S01]  /*1290*/  IMAD R6, R8.reuse, R7, R6 ;  /* 0x0000000708067224 */ /* 0x040fe200078e0206 */
[----:B------:R-:W-:-:S07]  /*12a0*/  IADD3 R8, PT, PT, -R8, RZ, RZ ;  /* 0x000000ff08087210 */ /* 0x000fce0007ffe1ff */
.L_x_20:
[----:B------:R-:W2:Y:S01]  /*12b0*/  LDG.E R9, desc[UR8][R4.64] ;  /* 0x0000000804097981 */ /* 0x000ea2000c1e1900 */
[----:B------:R-:W-:-:S05]  /*12c0*/  VIADD R8, R8, 0x1 ;  /* 0x0000000108087836 */ /* 0x000fca0000000000 */
[----:B------:R-:W-:Y:S01]  /*12d0*/  ISETP.NE.AND P0, PT, R8, RZ, PT ;  /* 0x000000ff0800720c */ /* 0x000fe20003f05270 */
[----:B--2---:R-:W-:-:S05]  /*12e0*/  FMUL R9, R9, R0 ;  /* 0x0000000009097220 */ /* 0x004fca0000400000 */
[----:B------:R1:W-:Y:S02]  /*12f0*/  STG.E desc[UR8][R4.64], R9 ;  /* 0x0000000904007986 */ /* 0x0003e4000c101908 */
[----:B-1----:R-:W-:-:S05]  /*1300*/  IMAD.WIDE.U32 R4, R7, 0x4, R4 ;  /* 0x0000000407047825 */ /* 0x002fca00078e0004 */
[----:B------:R-:W-:Y:S05]  /*1310*/  @P0 BRA `(.L_x_20) ;  /* 0xfffffffc00e40947 */ /* 0x000fea000383ffff */
.L_x_19:
[----:B------:R-:W-:Y:S05]  /*1320*/  BSYNC.RECONVERGENT B0 ;  /* 0x0000000000007941 */ /* 0x000fea0003800200 */
.L_x_18:
[----:B------:R-:W-:Y:S05]  /*1330*/  @!P1 EXIT ;  /* 0x000000000000994d */ /* 0x000fea0003800000 */
.L_x_21:
[----:B01----:R-:W-:-:S05]  /*1340*/  IMAD.WIDE.U32 R4, R6, 0x4, R2 ;  /* 0x0000000406047825 */ /* 0x003fca00078e0002 */
[----:B------:R-:W2:Y:S01]  /*1350*/  LDG.E R9, desc[UR8][R4.64] ;  /* 0x0000000804097981 */ /* 0x000ea2000c1e1900 */
[----:B------:R-:W-:Y:S01]  /*1360*/  IADD3 R6, PT, PT, R7, R6, RZ ;  /* 0x0000000607067210 */ /* 0x000fe20007ffe0ff */
[----:B--2---:R-:W-:-:S04]  /*1370*/  FMUL R15, R9, R0 ;  /* 0x00000000090f7220 */ /* 0x004fc80000400000 */
[C---:B------:R-:W-:Y:S01]  /*1380*/  IMAD.WIDE.U32 R8, R6.reuse, 0x4, R2 ;  /* 0x0000000406087825 */ /* 0x040fe200078e0002 */
[----:B------:R0:W-:Y:S04]  /*1390*/  STG.E desc[UR8][R4.64], R15 ;  /* 0x0000000f04007986 */ /* 0x0001e8000c101908 */
[----:B------:R-:W2:Y:S01]  /*13a0*/  LDG.E R11, desc[UR8][R8.64] ;  /* 0x00000008080b7981 */ /* 0x000ea2000c1e1900 */
[----:B------:R-:W-:Y:S02]  /*13b0*/  IMAD.IADD R6, R6, 0x1, R7 ;  /* 0x0000000106067824 */ /* 0x000fe400078e0207 */
[----:B--2---:R-:W-:Y:S02]  /*13c0*/  FMUL R17, R11, R0 ;  /* 0x000000000b117220 */ /* 0x004fe40000400000 */
[----:B------:R-:W-:-:S03]  /*13d0*/  IMAD.WIDE.U32 R10, R6, 0x4, R2 ;  /* 0x00000004060a7825 */ /* 0x000fc600078e0002 */
[----:B------:R1:W-:Y:S04]  /*13e0*/  STG.E desc[UR8][R8.64], R17 ;  /* 0x0000001108007986 */ /* 0x0003e8000c101908 */
[----:B------:R-:W2:Y:S01]  /*13f0*/  LDG.E R13, desc[UR8][R10.64] ;  /* 0x000000080a0d7981 */ /* 0x000ea2000c1e1900 */
[----:B------:R-:W-:Y:S01]  /*1400*/  IADD3 R6, PT, PT, R6, R7, RZ ;  /* 0x0000000706067210 */ /* 0x000fe20007ffe0ff */
[----:B--2---:R-:W-:-:S04]  /*1410*/  FMUL R19, R13, R0 ;  /* 0x000000000d137220 */ /* 0x004fc80000400000 */
[C---:B------:R-:W-:Y:S01]  /*1420*/  IMAD.WIDE.U32 R12, R6.reuse, 0x4, R2 ;  /* 0x00000004060c7825 */ /* 0x040fe200078e0002 */
[----:B------:R1:W-:Y:S04]  /*1430*/  STG.E desc[UR8][R10.64], R19 ;  /* 0x000000130a007986 */ /* 0x0003e8000c101908 */
[----:B0-----:R-:W2:Y:S01]  /*1440*/  LDG.E R5, desc[UR8][R12.64] ;  /* 0x000000080c057981 */ /* 0x001ea2000c1e1900 */
[----:B------:R-:W-:-:S05]  /*1450*/  IMAD.IADD R6, R6, 0x1, R7 ;  /* 0x0000000106067824 */ /* 0x000fca00078e0207 */
[----:B------:R-:W-:Y:S01]  /*1460*/  ISETP.GE.AND P0, PT, R6, UR4, PT ;  /* 0x0000000406007c0c */ /* 0x000fe2000bf06270 */
[----:B--2---:R-:W-:-:S05]  /*1470*/  FMUL R5, R5, R0 ;  /* 0x0000000005057220 */ /* 0x004fca0000400000 */
[----:B------:R1:W-:Y:S07]  /*1480*/  STG.E desc[UR8][R12.64], R5 ;  /* 0x000000050c007986 */ /* 0x0003ee000c101908 */
[----:B------:R-:W-:Y:S05]  /*1490*/  @!P0 BRA `(.L_x_21) ;  /* 0xfffffffc00a88947 */ /* 0x000fea000383ffff */
[----:B------:R-:W-:Y:S05]  /*14a0*/  EXIT ;  /* 0x000000000000794d */ /* 0x000fea0003800000 */
        .weak           $__internal_0_$__cuda_sm20_rcp_rn_f32_slowpath
        .type           $__internal_0_$__cuda_sm20_rcp_rn_f32_slowpath,@function
        .size           $__internal_0_$__cuda_sm20_rcp_rn_f32_slowpath,(.L_x_26 - $__internal_0_$__cuda_sm20_rcp_rn_f32_slowpath)
$__internal_0_$__cuda_sm20_rcp_rn_f32_slowpath:
[----:B------:R-:W-:-:S04]  /*14b0*/  SHF.L.U32 R3, R0, 0x1, RZ ;  /* 0x0000000100037819 */ /* 0x000fc800000006ff */
[----:B------:R-:W-:-:S04]  /*14c0*/  SHF.R.U32.HI R3, RZ, 0x18, R3 ;  /* 0x00000018ff037819 */ /* 0x000fc80000011603 */
[----:B------:R-:W-:-:S13]  /*14d0*/  ISETP.NE.U32.AND P0, PT, R3, RZ, PT ;  /* 0x000000ff0300720c */ /* 0x000fda0003f05070 */
[----:B------:R-:W-:Y:S05]  /*14e0*/  @P0 BRA `(.L_x_22) ;  /* 0x00000000002c0947 */ /* 0x000fea0003800000 */
[----:B------:R-:W-:-:S04]  /*14f0*/  SHF.L.U32 R3, R0, 0x1, RZ ;  /* 0x0000000100037819 */ /* 0x000fc800000006ff */
[----:B------:R-:W-:-:S13]  /*1500*/  ISETP.NE.AND P0, PT, R3, RZ, PT ;  /* 0x000000ff0300720c */ /* 0x000fda0003f05270 */
[----:B------:R2:W3:Y:S01]  /*1510*/  @!P0 MUFU.RCP R3, R0 ;  /* 0x0000000000038308 */ /* 0x0004e20000001000 */
[----:B------:R-:W-:Y:S05]  /*1520*/  @!P0 BRA `(.L_x_23) ;  /* 0x0000000000a48947 */ /* 0x000fea0003800000 */
[----:B------:R-:W-:-:S04]  /*1530*/  FFMA R4, R0, 1.84467440737095516160e+19, RZ ;  /* 0x5f80000000047823 */ /* 0x000fc800000000ff */
[----:B---3--:R-:W2:Y:S02]  /*1540*/  MUFU.RCP R3, R4 ;  /* 0x0000000400037308 */ /* 0x008ea40000001000 */
[----:B--2---:R-:W-:-:S04]  /*1550*/  FFMA R0, R4, R3, -1 ;  /* 0xbf80000004007423 */ /* 0x004fc80000000003 */
[----:B------:R-:W-:-:S04]  /*1560*/  FADD.FTZ R0, -R0, -RZ ;  /* 0x800000ff00007221 */ /* 0x000fc80000010100 */
[----:B------:R-:W-:-:S04]  /*1570*/  FFMA R0, R3, R0, R3 ;  /* 0x0000000003007223 */ /* 0x000fc80000000003 */
[----:B------:R-:W-:Y:S01]  /*1580*/  FFMA R3, R0, 1.84467440737095516160e+19, RZ ;  /* 0x5f80000000037823 */ /* 0x000fe200000000ff */
[----:B------:R-:W-:Y:S06]  /*1590*/  BRA `(.L_x_23) ;  /* 0x0000000000887947 */ /* 0x000fec0003800000 */
.L_x_22:
[----:B------:R-:W-:-:S05]  /*15a0*/  VIADD R4, R3, 0xffffff03 ;  /* 0xffffff0303047836 */ /* 0x000fca0000000000 */
[----:B------:R-:W-:-:S13]  /*15b0*/  ISETP.GT.U32.AND P0, PT, R4, 0x1, PT ;  /* 0x000000010400780c */ /* 0x000fda0003f04070 */
[----:B------:R-:W-:Y:S05]  /*15c0*/  @P0 BRA `(.L_x_24) ;  /* 0x0000000000780947 */ /* 0x000fea0003800000 */
[----:B------:R-:W-:Y:S01]  /*15d0*/  LOP3.LUT R5, R0, 0x7fffff, RZ, 0xc0, !PT ;  /* 0x007fffff00057812 */ /* 0x000fe200078ec0ff */
[----:B------:R-:W-:-:S03]  /*15e0*/  HFMA2 R11, -RZ, RZ, 0, 1.78813934326171875e-07 ;  /* 0x00000003ff0b7431 */ /* 0x000fc600000001ff */
[----:B------:R-:W-:-:S04]  /*15f0*/  LOP3.LUT R5, R5, 0x3f800000, RZ, 0xfc, !PT ;  /* 0x3f80000005057812 */ /* 0x000fc800078efcff */
[----:B------:R-:W0:Y:S01]  /*1600*/  MUFU.RCP R8, R5 ;  /* 0x0000000500087308 */ /* 0x000e220000001000 */
[----:B------:R-:W-:Y:S01]  /*1610*/  SHF.L.U32 R12, R11, R4, RZ ;  /* 0x000000040b0c7219 */ /* 0x000fe200000006ff */
[----:B0-----:R-:W-:-:S04]  /*1620*/  FFMA R9, R5, R8, -1 ;  /* 0xbf80000005097423 */ /* 0x001fc80000000008 */
[----:B------:R-:W-:-:S04]  /*1630*/  FADD.FTZ R9, -R9, -RZ ;  /* 0x800000ff09097221 */ /* 0x000fc80000010100 */
[CCC-:B------:R-:W-:Y:S01]  /*1640*/  FFMA.RM R10, R8.reuse, R9.reuse, R8.reuse ;  /* 0x00000009080a7223 */ /* 0x1c0fe20000004008 */
[----:B------:R-:W-:-:S04]  /*1650*/  FFMA.RP R9, R8, R9, R8 ;  /* 0x0000000908097223 */ /* 0x000fc80000008008 */
[C---:B------:R-:W-:Y:S02]  /*1660*/  LOP3.LUT R8, R10.reuse, 0x7fffff, RZ, 0xc0, !PT ;  /* 0x007fffff0a087812 */ /* 0x040fe400078ec0ff */
[----:B------:R-:W-:Y:S02]  /*1670*/  FSETP.NEU.FTZ.AND P0, PT, R10, R9, PT ;  /* 0x000000090a00720b */ /* 0x000fe40003f1d000 */
[----:B------:R-:W-:Y:S02]  /*1680*/  LOP3.LUT R9, R8, 0x800000, RZ, 0xfc, !PT ;  /* 0x0080000008097812 */ /* 0x000fe400078efcff */
[----:B------:R-:W-:Y:S02]  /*1690*/  SEL R8, RZ, 0xffffffff, !P0 ;  /* 0xffffffffff087807 */ /* 0x000fe40004000000 */
[----:B------:R-:W-:Y:S02]  /*16a0*/  LOP3.LUT R5, R12, R9, RZ, 0xc0, !PT ;  /* 0x000000090c057212 */ /* 0x000fe400078ec0ff */
[----:B------:R-:W-:-:S02]  /*16b0*/  IADD3 R8, PT, PT, -R8, RZ, RZ ;  /* 0x000000ff08087210 */ /* 0x000fc40007ffe1ff */
[-C--:B------:R-:W-:Y:S02]  /*16c0*/  SHF.R.U32.HI R5, RZ, R4.reuse, R5 ;  /* 0x00000004ff057219 */ /* 0x080fe40000011605 */
[----:B------:R-:W-:Y:S02]  /*16d0*/  LOP3.LUT P1, RZ, R8, R4, R9, 0xf8, !PT ;  /* 0x0000000408ff7212 */ /* 0x000fe4000782f809 */
[C---:B------:R-:W-:Y:S02]  /*16e0*/  LOP3.LUT P0, RZ, R5.reuse, 0x1, RZ, 0xc0, !PT ;  /* 0x0000000105ff7812 */ /* 0x040fe4000780c0ff */
[----:B------:R-:W-:-:S04]  /*16f0*/  LOP3.LUT P2, RZ, R5, 0x2, RZ, 0xc0, !PT ;  /* 0x0000000205ff7812 */ /* 0x000fc8000784c0ff */
[----:B------:R-:W-:Y:S02]  /*1700*/  PLOP3.LUT P0, PT, P0, P1, P2, 0xe0, 0x0 ;  /* 0x000000000000781c */ /* 0x000fe40000703c20 */
[----:B------:R-:W-:Y:S02]  /*1710*/  LOP3.LUT P1, RZ, R0, 0x7fffff, RZ, 0xc0, !PT ;  /* 0x007fffff00ff7812 */ /* 0x000fe4000782c0ff */
[----:B------:R-:W-:-:S05]  /*1720*/  SEL R4, RZ, 0x1, !P0 ;  /* 0x00000001ff047807 */ /* 0x000fca0004000000 */
[----:B------:R-:W-:-:S05]  /*1730*/  IMAD.MOV R4, RZ, RZ, -R4 ;  /* 0x000000ffff047224 */ /* 0x000fca00078e0a04 */
[----:B------:R-:W-:Y:S02]  /*1740*/  ISETP.GE.AND P0, PT, R4, RZ, PT ;  /* 0x000000ff0400720c */ /* 0x000fe40003f06270 */
[----:B------:R-:W-:-:S04]  /*1750*/  IADD3 R4, PT, PT, R3, -0xfc, RZ ;  /* 0xffffff0403047810 */ /* 0x000fc80007ffe0ff */
[----:B------:R-:W-:-:S07]  /*1760*/  SHF.R.U32.HI R3, RZ, R4, R9 ;  /* 0x00000004ff037219 */ /* 0x000fce0000011609 */
[----:B------:R-:W-:-:S05]  /*1770*/  @!P0 IADD3 R3, PT, PT, R3, 0x1, RZ ;  /* 0x0000000103038810 */ /* 0x000fca0007ffe0ff */
[----:B------:R-:W-:-:S05]  /*1780*/  @!P1 IMAD.SHL.U32 R3, R3, 0x2, RZ ;  /* 0x0000000203039824 */ /* 0x000fca00078e00ff */
[----:B------:R-:W-:Y:S01]  /*1790*/  LOP3.LUT R3, R3, 0x80000000, R0, 0xf8, !PT ;  /* 0x8000000003037812 */ /* 0x000fe200078ef800 */
[----:B------:R-:W-:Y:S06]  /*17a0*/  BRA `(.L_x_23) ;  /* 0x0000000000047947 */ /* 0x000fec0003800000 */
.L_x_24:
[----:B------:R0:W1:Y:S02]  /*17b0*/  MUFU.RCP R3, R0 ;  /* 0x0000000000037308 */ /* 0x0000640000001000 */
.L_x_23:
[----:B0123--:R-:W-:Y:S02]  /*17c0*/  MOV R0, R3 ;  /* 0x0000000300007202 */ /* 0x00ffe40000000f00 */
[----:B------:R-:W-:-:S04]  /*17d0*/  MOV R3, 0x0 ;  /* 0x0000000000037802 */ /* 0x000fc80000000f00 */
[----:B------:R-:W-:Y:S05]  /*17e0*/  RET.REL.NODEC R2 `(softmax) ;  /* 0xffffffe802047950 */ /* 0x000fea0003c3ffff */
.L_x_25:
[----:B------:R-:W-:-:S00]  /*17f0*/  BRA `(.L_x_25) ;  /* 0xfffffffc00fc7947 */ /* 0x000fc0000383ffff */
[----:B------:R-:W-:-:S00]  /*1800*/  NOP ;  /* 0x0000000000007918 */ /* 0x000fc00000000000 */
[----:B------:R-:W-:-:S00]  /*1810*/  NOP ;  /* 0x0000000000007918 */ /* 0x000fc00000000000 */
[----:B------:R-:W-:-:S00]  /*1820*/  NOP ;  /* 0x0000000000007918 */ /* 0x000fc00000000000 */
[----:B------:R-:W-:-:S00]  /*1830*/  NOP ;  /* 0x0000000000007918 */ /* 0x000fc00000000000 */
[----:B------:R-:W-:-:S00]  /*1840*/  NOP ;  /* 0x0000000000007918 */ /* 0x000fc00000000000 */
[----:B------:R-:W-:-:S00]  /*1850*/  NOP ;  /* 0x0000000000007918 */ /* 0x000fc00000000000 */
[----:B------:R-:W-:-:S00]  /*1860*/  NOP ;  /* 0x0000000000007918 */ /* 0x000fc00000000000 */
[----:B------:R-:W-:-:S00]  /*1870*/  NOP ;  /* 0x0000000000007918 */ /* 0x000fc00000000000 */
.L_x_26:


//--------------------- .nv.shared.softmax        --------------------------
	.section	.nv.shared.softmax,"aw",@nobits
	.sectionflags	@""
	.align	16
	.zero		1024


//--------------------- .nv.shared.reserved.0     --------------------------
	.section	.nv.shared.reserved.0,"aw",@nobits
	.weak		__nv_reservedSMEM_offset_0_alias
	.size		__nv_reservedSMEM_offset_0_alias, 0, 64
	.other		__nv_reservedSMEM_offset_0_alias,@"STO_CUDA_RESERVED_SHARED STV_DEFAULT"
__nv_reservedSMEM_offset_0_alias:
	.zero		0
	.zero		64


//--------------------- .nv.constant0.softmax     --------------------------
	.section	.nv.constant0.softmax,"a",@progbits
	.sectionflags	@""
	.align	4
.nv.constant0.softmax:
	.zero		908


//--------------------- SYMBOLS --------------------------

	.type		.nv.reservedSmem.offset0,@object
	.size		.nv.reservedSmem.offset0,0x4
	.type		.nv.reservedSmem.cap,@object
	.size		.nv.reservedSmem.cap,0x4
